	.headerflags	@"EF_CUDA_TEXMODE_UNIFIED EF_CUDA_64BIT_ADDRESS EF_CUDA_ACCELERATORS EF_CUDA_SM90 EF_CUDA_VIRTUAL_SM(EF_CUDA_SM90)"
	.elftype	@"ET_EXEC"


//--------------------- .nv.info                  --------------------------
	.section	.nv.info,"",@"SHT_CUDA_INFO"
	.align	4


	//----- nvinfo : EIATTR_REGCOUNT
	.align		4
        /*0000*/ 	.byte	0x04, 0x2f
        /*0002*/ 	.short	(.L_1 - .L_0)
	.align		4
.L_0:
        /*0004*/ 	.word	index@(triton_poi_fused_threshold_backward_7)
        /*0008*/ 	.word	0x00000019


	//----- nvinfo : EIATTR_MIN_STACK_SIZE
	.align		4
.L_1:
        /*000c*/ 	.byte	0x04, 0x12
        /*000e*/ 	.short	(.L_3 - .L_2)
	.align		4
.L_2:
        /*0010*/ 	.word	index@(triton_poi_fused_threshold_backward_7)
        /*0014*/ 	.word	0x00000000


	//----- nvinfo : EIATTR_FRAME_SIZE
	.align		4
.L_3:
        /*0018*/ 	.byte	0x04, 0x11
        /*001a*/ 	.short	(.L_5 - .L_4)
	.align		4
.L_4:
        /*001c*/ 	.word	index@(triton_poi_fused_threshold_backward_7)
        /*0020*/ 	.word	0x00000000


	//----- nvinfo : EIATTR_MIN_STACK_SIZE
	.align		4
.L_5:
        /*0024*/ 	.byte	0x04, 0x12
        /*0026*/ 	.short	(.L_7 - .L_6)
	.align		4
.L_6:
        /*0028*/ 	.word	index@(triton_poi_fused_threshold_backward_7)
        /*002c*/ 	.word	0x00000000
.L_7:


//--------------------- .nv.info.triton_poi_fused_threshold_backward_7 --------------------------
	.section	.nv.info.triton_poi_fused_threshold_backward_7,"",@"SHT_CUDA_INFO"
	.sectionflags	@""
	.align	4


	//----- nvinfo : EIATTR_CUDA_API_VERSION
	.align		4
        /*0000*/ 	.byte	0x04, 0x37
        /*0002*/ 	.short	(.L_9 - .L_8)
.L_8:
        /*0004*/ 	.word	0x0000007c


	//----- nvinfo : EIATTR_KPARAM_INFO
	.align		4
.L_9:
        /*0008*/ 	.byte	0x04, 0x17
        /*000a*/ 	.short	(.L_11 - .L_10)
.L_10:
        /*000c*/ 	.word	0x00000000
        /*0010*/ 	.short	0x0003
        /*0012*/ 	.short	0x0014
        /*0014*/ 	.byte	0x00, 0xf0, 0x11, 0x00


	//----- nvinfo : EIATTR_KPARAM_INFO
	.align		4
.L_11:
        /*0018*/ 	.byte	0x04, 0x17
        /*001a*/ 	.short	(.L_13 - .L_12)
.L_12:
        /*001c*/ 	.word	0x00000000
        /*0020*/ 	.short	0x0002
        /*0022*/ 	.short	0x0010
        /*0024*/ 	.byte	0x00, 0xf0, 0x11, 0x00


	//----- nvinfo : EIATTR_KPARAM_INFO
	.align		4
.L_13:
        /*0028*/ 	.byte	0x04, 0x17
        /*002a*/ 	.short	(.L_15 - .L_14)
.L_14:
        /*002c*/ 	.word	0x00000000
        /*0030*/ 	.short	0x0001
        /*0032*/ 	.short	0x0008
        /*0034*/ 	.byte	0x00, 0xf4, 0x21, 0x00


	//----- nvinfo : EIATTR_KPARAM_INFO
	.align		4
.L_15:
        /*0038*/ 	.byte	0x04, 0x17
        /*003a*/ 	.short	(.L_17 - .L_16)
.L_16:
        /*003c*/ 	.word	0x00000000
        /*0040*/ 	.short	0x0000
        /*0042*/ 	.short	0x0000
        /*0044*/ 	.byte	0x00, 0xf4, 0x21, 0x00


	//----- nvinfo : EIATTR_SPARSE_MMA_MASK
	.align		4
.L_17:
        /*0048*/ 	.byte	0x03, 0x50
        /*004a*/ 	.short	0x0000


	//----- nvinfo : EIATTR_MAXREG_COUNT
	.align		4
        /*004c*/ 	.byte	0x03, 0x1b
        /*004e*/ 	.short	0x00ff


	//----- nvinfo : EIATTR_EXIT_INSTR_OFFSETS
	.align		4
        /*0050*/ 	.byte	0x04, 0x1c
        /*0052*/ 	.short	(.L_19 - .L_18)


	//   ....[0]....
.L_18:
        /*0054*/ 	.word	0x000006e0


	//   ....[1]....
        /*0058*/ 	.word	0x00000700


	//----- nvinfo : EIATTR_REQNTID
	.align		4
.L_19:
        /*005c*/ 	.byte	0x04, 0x10
        /*005e*/ 	.short	(.L_21 - .L_20)
.L_20:
        /*0060*/ 	.word	0x00000080
        /*0064*/ 	.word	0x00000001
        /*0068*/ 	.word	0x00000001


	//----- nvinfo : EIATTR_CBANK_PARAM_SIZE
	.align		4
.L_21:
        /*006c*/ 	.byte	0x03, 0x19
        /*006e*/ 	.short	0x0018


	//----- nvinfo : EIATTR_PARAM_CBANK
	.align		4
        /*0070*/ 	.byte	0x04, 0x0a
        /*0072*/ 	.short	(.L_23 - .L_22)
	.align		4
.L_22:
        /*0074*/ 	.word	index@(.nv.constant0.triton_poi_fused_threshold_backward_7)
        /*0078*/ 	.short	0x0210
        /*007a*/ 	.short	0x0018


	//----- nvinfo : EIATTR_SW_WAR
	.align		4
.L_23:
        /*007c*/ 	.byte	0x04, 0x36
        /*007e*/ 	.short	(.L_25 - .L_24)
.L_24:
        /*0080*/ 	.word	0x00000008
.L_25:


//--------------------- .nv.callgraph             --------------------------
	.section	.nv.callgraph,"",@"SHT_CUDA_CALLGRAPH"
	.align	4
	.sectionentsize	8
	.align		4
        /*0000*/ 	.word	0x00000000
	.align		4
        /*0004*/ 	.word	0xffffffff
	.align		4
        /*0008*/ 	.word	0x00000000
	.align		4
        /*000c*/ 	.word	0xfffffffe
	.align		4
        /*0010*/ 	.word	0x00000000
	.align		4
        /*0014*/ 	.word	0xfffffffd
	.align		4
        /*0018*/ 	.word	0x00000000
	.align		4
        /*001c*/ 	.word	0xfffffffc


//--------------------- .text.triton_poi_fused_threshold_backward_7 --------------------------
	.section	.text.triton_poi_fused_threshold_backward_7,"ax",@progbits
	.sectionflags	@"SHF_BARRIERS=1"
	.align	128
        .global         triton_poi_fused_threshold_backward_7
        .type           triton_poi_fused_threshold_backward_7,@function
        .size           triton_poi_fused_threshold_backward_7,(.L_x_1 - triton_poi_fused_threshold_backward_7)
        .other          triton_poi_fused_threshold_backward_7,@"STO_CUDA_ENTRY STV_DEFAULT"
triton_poi_fused_threshold_backward_7:
.text.triton_poi_fused_threshold_backward_7:
[----:B------:R-:W0:Y:S02]  /*0000*/  LDC R1, c[0x0][0x28] ;  /* 0x00000a00ff017b82 */ /* 0x000e240000000800 */
[----:B------:R-:W1:Y:S01]  /*0010*/  S2R R2, SR_TID.X ;  /* 0x0000000000027919 */ /* 0x000e620000002100 */
[----:B------:R-:W2:Y:S01]  /*0020*/  LDC.64 R4, c[0x0][0x210] ;  /* 0x00008400ff047b82 */ /* 0x000ea20000000a00 */
[----:B------:R-:W-:Y:S01]  /*0030*/  ULDC.64 UR6, c[0x0][0x208] ;  /* 0x0000820000067ab9 */ /* 0x000fe20000000a00 */
[----:B------:R-:W3:Y:S01]  /*0040*/  S2R R3, SR_CTAID.Y ;  /* 0x0000000000037919 */ /* 0x000ee20000002600 */
[----:B------:R-:W4:Y:S01]  /*0050*/  S2R R0, SR_CTAID.X ;  /* 0x0000000000007919 */ /* 0x000f220000002500 */
[----:B-1----:R-:W-:Y:S01]  /*0060*/  SHF.R.U32.HI R14, RZ, 0x3, R2 ;  /* 0x00000003ff0e7819 */ /* 0x002fe20000011602 */
[----:B------:R-:W-:Y:S02]  /*0070*/  IMAD.SHL.U32 R7, R2, 0x4, RZ ;  /* 0x0000000402077824 */ /* 0x000fe400078e00ff */
[----:B---3--:R-:W-:Y:S01]  /*0080*/  IMAD.SHL.U32 R3, R3, 0x20, RZ ;  /* 0x0000002003037824 */ /* 0x008fe200078e00ff */
[----:B------:R-:W-:Y:S01]  /*0090*/  SGXT.U32 R14, R14, 0x4 ;  /* 0x000000040e0e781a */ /* 0x000fe20000000000 */
[----:B----4-:R-:W-:-:S03]  /*00a0*/  IMAD.SHL.U32 R0, R0, 0x20, RZ ;  /* 0x0000002000007824 */ /* 0x010fc600078e00ff */
[----:B------:R-:W-:Y:S02]  /*00b0*/  LOP3.LUT R6, R3, R14, RZ, 0xfc, !PT ;  /* 0x0000000e03067212 */ /* 0x000fe400078efcff */
[----:B------:R-:W-:Y:S02]  /*00c0*/  LOP3.LUT R7, R0, 0x1c, R7, 0xf8, !PT ;  /* 0x0000001c00077812 */ /* 0x000fe400078ef807 */
[----:B------:R-:W-:-:S03]  /*00d0*/  ISETP.GE.AND P0, PT, R6, 0x2080, PT ;  /* 0x000020800600780c */ /* 0x000fc60003f06270 */
[----:B------:R-:W-:Y:S01]  /*00e0*/  IMAD R9, R6, 0x1000, R7 ;  /* 0x0000100006097824 */ /* 0x000fe200078e0207 */
[----:B------:R-:W-:-:S03]  /*00f0*/  LOP3.LUT R6, R3, 0x10, R14, 0xfe, !PT ;  /* 0x0000001003067812 */ /* 0x000fc600078efe0e */
[----:B--2---:R-:W-:Y:S01]  /*0100*/  IMAD.WIDE R8, R9, 0x4, R4 ;  /* 0x0000000409087825 */ /* 0x004fe200078e0204 */
[----:B------:R-:W-:-:S03]  /*0110*/  ISETP.GE.AND P1, PT, R6, 0x2080, PT ;  /* 0x000020800600780c */ /* 0x000fc60003f26270 */
[----:B------:R-:W-:Y:S02]  /*0120*/  IMAD R7, R6, 0x1000, R7 ;  /* 0x0000100006077824 */ /* 0x000fe400078e0207 */
[----:B------:R-:W2:Y:S02]  /*0130*/  @!P0 LDG.E.EL.128 R8, desc[UR6][R8.64] ;  /* 0x0000000608088981 */ /* 0x000ea4000c2e1d00 */
[----:B------:R-:W-:-:S06]  /*0140*/  IMAD.WIDE R4, R7, 0x4, R4 ;  /* 0x0000000407047825 */ /* 0x000fcc00078e0204 */
[----:B------:R-:W3:Y:S01]  /*0150*/  @!P1 LDG.E.EL.128 R4, desc[UR6][R4.64] ;  /* 0x0000000604049981 */ /* 0x000ee2000c2e1d00 */
[----:B------:R-:W1:Y:S01]  /*0160*/  S2UR UR5, SR_CgaCtaId ;  /* 0x00000000000579c3 */ /* 0x000e620000008800 */
[C---:B------:R-:W-:Y:S01]  /*0170*/  IMAD.SHL.U32 R13, R2.reuse, 0x2, RZ ;  /* 0x00000002020d7824 */ /* 0x040fe200078e00ff */
[----:B------:R-:W-:Y:S01]  /*0180*/  UMOV UR4, 0x400 ;  /* 0x0000040000047882 */ /* 0x000fe20000000000 */
[C---:B------:R-:W-:Y:S02]  /*0190*/  IMAD.SHL.U32 R12, R2.reuse, 0x8, RZ ;  /* 0x00000008020c7824 */ /* 0x040fe400078e00ff */
[----:B------:R-:W-:Y:S01]  /*01a0*/  IMAD.SHL.U32 R15, R2, 0x80, RZ ;  /* 0x00000080020f7824 */ /* 0x000fe200078e00ff */
[----:B------:R-:W-:Y:S02]  /*01b0*/  LOP3.LUT R16, R13, 0xf8, RZ, 0xc0, !PT ;  /* 0x000000f80d107812 */ /* 0x000fe400078ec0ff */
[----:B------:R-:W-:Y:S02]  /*01c0*/  LOP3.LUT R13, R12, 0x3f8, RZ, 0xc0, !PT ;  /* 0x000003f80c0d7812 */ /* 0x000fe400078ec0ff */
[----:B------:R-:W-:-:S02]  /*01d0*/  LOP3.LUT R15, R15, 0x380, RZ, 0xc0, !PT ;  /* 0x000003800f0f7812 */ /* 0x000fc400078ec0ff */
[----:B------:R-:W-:Y:S02]  /*01e0*/  LOP3.LUT R3, R3, 0x18, R12, 0xf8, !PT ;  /* 0x0000001803037812 */ /* 0x000fe400078ef80c */
[----:B------:R-:W-:Y:S01]  /*01f0*/  LOP3.LUT R14, R15, R14, RZ, 0xfc, !PT ;  /* 0x0000000e0f0e7212 */ /* 0x000fe200078efcff */
[----:B-1----:R-:W-:-:S06]  /*0200*/  UPRMT UR4, UR5, 0x654, UR4 ;  /* 0x0000065405047896 */ /* 0x002fcc0008000004 */
[----:B------:R-:W-:Y:S02]  /*0210*/  IADD3 R13, R13, UR4, R16 ;  /* 0x000000040d0d7c10 */ /* 0x000fe4000fffe010 */
[----:B------:R-:W-:-:S04]  /*0220*/  LOP3.LUT R16, R15, 0x60, RZ, 0xfc, !PT ;  /* 0x000000600f107812 */ /* 0x000fc800078efcff */
[----:B------:R-:W-:-:S05]  /*0230*/  LEA.HI R19, R16, UR4, RZ, 0x1e ;  /* 0x0000000410137c11 */ /* 0x000fca000f8ff0ff */
[----:B------:R-:W-:Y:S01]  /*0240*/  IMAD.IADD R19, R14, 0x1, R19 ;  /* 0x000000010e137824 */ /* 0x000fe200078e0213 */
[----:B--2---:R-:W-:Y:S02]  /*0250*/  FSETP.GTU.AND P2, PT, R8, RZ, !P0 ;  /* 0x000000ff0800720b */ /* 0x004fe4000474c000 */
[----:B------:R-:W-:Y:S02]  /*0260*/  FSETP.GTU.AND P4, PT, R10, RZ, !P0 ;  /* 0x000000ff0a00720b */ /* 0x000fe4000478c000 */
[----:B------:R-:W-:Y:S02]  /*0270*/  LOP3.LUT R8, R15, 0x20, RZ, 0xfc, !PT ;  /* 0x000000200f087812 */ /* 0x000fe400078efcff */
[----:B------:R-:W-:Y:S02]  /*0280*/  FSETP.GTU.AND P3, PT, R9, RZ, !P0 ;  /* 0x000000ff0900720b */ /* 0x000fe4000476c000 */
[C---:B------:R-:W-:Y:S02]  /*0290*/  LOP3.LUT R10, R15.reuse, 0x40, RZ, 0xfc, !PT ;  /* 0x000000400f0a7812 */ /* 0x040fe400078efcff */
[----:B------:R-:W-:-:S02]  /*02a0*/  LEA.HI R9, R15, UR4, RZ, 0x1e ;  /* 0x000000040f097c11 */ /* 0x000fc4000f8ff0ff */
[----:B------:R-:W-:Y:S02]  /*02b0*/  LEA.HI R15, R8, UR4, RZ, 0x1e ;  /* 0x00000004080f7c11 */ /* 0x000fe4000f8ff0ff */
[----:B------:R-:W-:Y:S01]  /*02c0*/  LEA.HI R17, R10, UR4, RZ, 0x1e ;  /* 0x000000040a117c11 */ /* 0x000fe2000f8ff0ff */
[C---:B------:R-:W-:Y:S01]  /*02d0*/  IMAD.IADD R8, R14.reuse, 0x1, R9 ;  /* 0x000000010e087824 */ /* 0x040fe200078e0209 */
[----:B------:R-:W-:Y:S01]  /*02e0*/  SEL R16, RZ, 0x1, P4 ;  /* 0x00000001ff107807 */ /* 0x000fe20002000000 */
[C---:B------:R-:W-:Y:S01]  /*02f0*/  IMAD.IADD R15, R14.reuse, 0x1, R15 ;  /* 0x000000010e0f7824 */ /* 0x040fe200078e020f */
[----:B------:R-:W-:Y:S01]  /*0300*/  FSETP.GTU.AND P0, PT, R11, RZ, !P0 ;  /* 0x000000ff0b00720b */ /* 0x000fe2000470c000 */
[----:B------:R-:W-:Y:S01]  /*0310*/  IMAD.IADD R17, R14, 0x1, R17 ;  /* 0x000000010e117824 */ /* 0x000fe200078e0211 */
[----:B------:R-:W-:Y:S01]  /*0320*/  SEL R9, RZ, 0x1, P2 ;  /* 0x00000001ff097807 */ /* 0x000fe20001000000 */
[----:B------:R-:W-:Y:S01]  /*0330*/  ULDC.64 UR4, c[0x0][0x218] ;  /* 0x0000860000047ab9 */ /* 0x000fe20000000a00 */
[----:B------:R-:W-:-:S02]  /*0340*/  SEL R10, RZ, 0x1, P3 ;  /* 0x00000001ff0a7807 */ /* 0x000fc40001800000 */
[----:B---3--:R-:W-:Y:S01]  /*0350*/  FSETP.GTU.AND P4, PT, R4, RZ, !P1 ;  /* 0x000000ff0400720b */ /* 0x008fe20004f8c000 */
[----:B------:R1:W-:Y:S01]  /*0360*/  STS.U8 [R8], R9 ;  /* 0x0000000908007388 */ /* 0x0003e20000000000 */
[----:B------:R-:W-:Y:S02]  /*0370*/  FSETP.GTU.AND P3, PT, R5, RZ, !P1 ;  /* 0x000000ff0500720b */ /* 0x000fe40004f6c000 */
[----:B------:R-:W-:Y:S01]  /*0380*/  FSETP.GTU.AND P2, PT, R6, RZ, !P1 ;  /* 0x000000ff0600720b */ /* 0x000fe20004f4c000 */
[----:B------:R-:W-:Y:S01]  /*0390*/  STS.U8 [R15+0x20], R10 ;  /* 0x0000200a0f007388 */ /* 0x000fe20000000000 */
[----:B------:R-:W-:Y:S01]  /*03a0*/  FSETP.GTU.AND P1, PT, R7, RZ, !P1 ;  /* 0x000000ff0700720b */ /* 0x000fe20004f2c000 */
[----:B------:R-:W-:Y:S01]  /*03b0*/  IMAD.HI R6, R3, 0x7e07e07f, RZ ;  /* 0x7e07e07f03067827 */ /* 0x000fe200078e02ff */
[----:B------:R-:W-:Y:S01]  /*03c0*/  SEL R14, RZ, 0x1, P0 ;  /* 0x00000001ff0e7807 */ /* 0x000fe20000000000 */
[----:B------:R-:W-:Y:S01]  /*03d0*/  STS.U8 [R17+0x40], R16 ;  /* 0x0000401011007388 */ /* 0x000fe20000000000 */
[----:B------:R-:W-:-:S02]  /*03e0*/  SEL R11, RZ, 0x1, P4 ;  /* 0x00000001ff0b7807 */ /* 0x000fc40002000000 */
[----:B------:R-:W-:Y:S01]  /*03f0*/  SEL R18, RZ, 0x1, P3 ;  /* 0x00000001ff127807 */ /* 0x000fe20001800000 */
[----:B------:R-:W-:Y:S01]  /*0400*/  STS.U8 [R19+0x60], R14 ;  /* 0x0000600e13007388 */ /* 0x000fe20000000000 */
[----:B------:R-:W-:Y:S02]  /*0410*/  SEL R20, RZ, 0x1, P2 ;  /* 0x00000001ff147807 */ /* 0x000fe40001000000 */
[----:B------:R-:W-:Y:S01]  /*0420*/  SEL R22, RZ, 0x1, P1 ;  /* 0x00000001ff167807 */ /* 0x000fe20000800000 */
[----:B------:R-:W-:Y:S01]  /*0430*/  STS.U8 [R8+0x10], R11 ;  /* 0x0000100b08007388 */ /* 0x000fe20000000000 */
[----:B------:R-:W-:Y:S02]  /*0440*/  SHF.R.U32.HI R7, RZ, 0x2, R2 ;  /* 0x00000002ff077819 */ /* 0x000fe40000011602 */
[----:B-1----:R-:W-:Y:S01]  /*0450*/  SHF.R.U32.HI R9, RZ, 0x1f, R6 ;  /* 0x0000001fff097819 */ /* 0x002fe20000011606 */
[----:B------:R-:W-:Y:S01]  /*0460*/  STS.U8 [R15+0x30], R18 ;  /* 0x000030120f007388 */ /* 0x000fe20000000000 */
[----:B------:R-:W-:-:S02]  /*0470*/  SGXT.U32 R7, R7, 0x5 ;  /* 0x000000050707781a */ /* 0x000fc40000000000 */
[----:B------:R-:W-:Y:S01]  /*0480*/  LEA.HI.SX32 R6, R6, R9, 0x16 ;  /* 0x0000000906067211 */ /* 0x000fe200078fb2ff */
[----:B------:R-:W-:Y:S01]  /*0490*/  STS.U8 [R17+0x50], R20 ;  /* 0x0000501411007388 */ /* 0x000fe20000000000 */
[----:B------:R-:W-:Y:S02]  /*04a0*/  LOP3.LUT R7, R0, R7, RZ, 0xfc, !PT ;  /* 0x0000000700077212 */ /* 0x000fe400078efcff */
[----:B------:R-:W-:Y:S01]  /*04b0*/  ISETP.GE.AND P0, PT, R3, 0x2080, PT ;  /* 0x000020800300780c */ /* 0x000fe20003f06270 */
[----:B------:R-:W-:Y:S01]  /*04c0*/  STS.U8 [R19+0x70], R22 ;  /* 0x0000701613007388 */ /* 0x000fe20000000000 */
[----:B------:R-:W-:Y:S01]  /*04d0*/  IMAD R0, R6, -0x820, R3 ;  /* 0xfffff7e006007824 */ /* 0x000fe200078e0203 */
[----:B------:R-:W-:Y:S03]  /*04e0*/  BAR.SYNC.DEFER_BLOCKING 0x0 ;  /* 0x0000000000007b1d */ /* 0x000fe60000010000 */
[----:B------:R-:W-:-:S04]  /*04f0*/  IMAD R7, R7, 0x820, R0 ;  /* 0x0000082007077824 */ /* 0x000fc800078e0200 */
[----:B------:R-:W-:Y:S01]  /*0500*/  IMAD R7, R6, 0x820000, R7 ;  /* 0x0082000006077824 */ /* 0x000fe200078e0207 */
[----:B------:R-:W1:Y:S02]  /*0510*/  LDS.64 R4, [R13] ;  /* 0x000000000d047984 */ /* 0x000e640000000a00 */
[C---:B-1----:R-:W-:Y:S02]  /*0520*/  PRMT R2, R4.reuse, 0x7772, RZ ;  /* 0x0000777204027816 */ /* 0x042fe400000000ff */
[C---:B------:R-:W-:Y:S02]  /*0530*/  PRMT R9, R4.reuse, 0x7771, RZ ;  /* 0x0000777104097816 */ /* 0x040fe400000000ff */
[----:B------:R-:W-:Y:S02]  /*0540*/  PRMT R0, R4, 0x7770, RZ ;  /* 0x0000777004007816 */ /* 0x000fe400000000ff */
[----:B------:R-:W-:Y:S02]  /*0550*/  PRMT R2, R9, 0x5410, R2 ;  /* 0x0000541009027816 */ /* 0x000fe40000000002 */
[----:B------:R-:W-:-:S02]  /*0560*/  PRMT R8, R5, 0x7772, RZ ;  /* 0x0000777205087816 */ /* 0x000fc400000000ff */
[----:B------:R-:W-:Y:S02]  /*0570*/  LOP3.LUT R2, R2, 0x10001, RZ, 0xc0, !PT ;  /* 0x0001000102027812 */ /* 0x000fe400078ec0ff */
[----:B------:R-:W-:Y:S02]  /*0580*/  PRMT R9, R5, 0x7771, RZ ;  /* 0x0000777105097816 */ /* 0x000fe400000000ff */
[----:B------:R-:W-:Y:S02]  /*0590*/  LOP3.LUT R11, R0, 0x1, RZ, 0xc0, !PT ;  /* 0x00000001000b7812 */ /* 0x000fe400078ec0ff */
[----:B------:R-:W-:Y:S02]  /*05a0*/  LOP3.LUT R0, R2, 0xffff, RZ, 0xc0, !PT ;  /* 0x0000ffff02007812 */ /* 0x000fe400078ec0ff */
[----:B------:R-:W-:Y:S02]  /*05b0*/  PRMT R8, R9, 0x5410, R8 ;  /* 0x0000541009087816 */ /* 0x000fe40000000008 */
[----:B------:R-:W-:-:S02]  /*05c0*/  PRMT R11, R11, 0x3340, R0 ;  /* 0x000033400b0b7816 */ /* 0x000fc40000000000 */
[----:B------:R-:W-:Y:S02]  /*05d0*/  PRMT R0, R5, 0x7770, RZ ;  /* 0x0000777005007816 */ /* 0x000fe400000000ff */
[----:B------:R-:W-:Y:S02]  /*05e0*/  LOP3.LUT R8, R8, 0x10001, RZ, 0xc0, !PT ;  /* 0x0001000108087812 */ /* 0x000fe400078ec0ff */
[----:B------:R-:W-:Y:S02]  /*05f0*/  SHF.R.U32.HI R3, RZ, 0x18, R4 ;  /* 0x00000018ff037819 */ /* 0x000fe40000011604 */
[----:B------:R-:W-:Y:S02]  /*0600*/  SHF.R.U32.HI R5, RZ, 0x18, R5 ;  /* 0x00000018ff057819 */ /* 0x000fe40000011605 */
[----:B------:R-:W-:Y:S02]  /*0610*/  LOP3.LUT R9, R0, 0x1, RZ, 0xc0, !PT ;  /* 0x0000000100097812 */ /* 0x000fe400078ec0ff */
[----:B------:R-:W-:-:S02]  /*0620*/  PRMT R4, R8, 0x7732, RZ ;  /* 0x0000773208047816 */ /* 0x000fc400000000ff */
[----:B------:R-:W-:Y:S02]  /*0630*/  SGXT.U32 R3, R3, 0x1 ;  /* 0x000000010303781a */ /* 0x000fe40000000000 */
[----:B------:R-:W-:Y:S02]  /*0640*/  PRMT R0, R2, 0x7732, RZ ;  /* 0x0000773202007816 */ /* 0x000fe400000000ff */
[----:B------:R-:W-:Y:S02]  /*0650*/  LOP3.LUT R8, R8, 0xffff, RZ, 0xc0, !PT ;  /* 0x0000ffff08087812 */ /* 0x000fe400078ec0ff */
[----:B------:R-:W-:Y:S02]  /*0660*/  SGXT.U32 R5, R5, 0x1 ;  /* 0x000000010505781a */ /* 0x000fe40000000000 */
[----:B------:R-:W-:Y:S02]  /*0670*/  IADD3 R2, P1, R7, UR4, RZ ;  /* 0x0000000407027c10 */ /* 0x000fe4000ff3e0ff */
[----:B------:R-:W-:-:S02]  /*0680*/  PRMT R8, R9, 0x3340, R8 ;  /* 0x0000334009087816 */ /* 0x000fc40000000008 */
[----:B------:R-:W-:Y:S02]  /*0690*/  PRMT R0, R0, 0x3340, R3 ;  /* 0x0000334000007816 */ /* 0x000fe40000000003 */
[----:B------:R-:W-:Y:S02]  /*06a0*/  PRMT R5, R4, 0x3340, R5 ;  /* 0x0000334004057816 */ /* 0x000fe40000000005 */
[----:B------:R-:W-:Y:S02]  /*06b0*/  LEA.HI.X.SX32 R3, R7, UR5, 0x1, P1 ;  /* 0x0000000507037c11 */ /* 0x000fe400088f0eff */
[----:B------:R-:W-:Y:S02]  /*06c0*/  PRMT R4, R11, 0x5410, R0 ;  /* 0x000054100b047816 */ /* 0x000fe40000000000 */
[----:B------:R-:W-:Y:S01]  /*06d0*/  PRMT R5, R8, 0x5410, R5 ;  /* 0x0000541008057816 */ /* 0x000fe20000000005 */
[----:B------:R-:W-:Y:S06]  /*06e0*/  @P0 EXIT ;  /* 0x000000000000094d */ /* 0x000fec0003800000 */
[----:B------:R-:W-:Y:S01]  /*06f0*/  STG.E.64 desc[UR6][R2.64], R4 ;  /* 0x0000000402007986 */ /* 0x000fe2000c101b06 */
[----:B------:R-:W-:Y:S05]  /*0700*/  EXIT ;  /* 0x000000000000794d */ /* 0x000fea0003800000 */
.L_x_0:
[----:B------:R-:W-:-:S00]  /*0710*/  BRA `(.L_x_0) ;  /* 0xfffffffc00fc7947 */ /* 0x000fc0000383ffff */
[----:B------:R-:W-:-:S00]  /*0720*/  NOP ;  /* 0x0000000000007918 */ /* 0x000fc00000000000 */
        /* <DEDUP_REMOVED lines=13> */
.L_x_1:


//--------------------- .nv.shared.triton_poi_fused_threshold_backward_7 --------------------------
	.section	.nv.shared.triton_poi_fused_threshold_backward_7,"aw",@nobits
	.sectionflags	@""
	.align	16
	.zero		1024


//--------------------- .nv.constant0.triton_poi_fused_threshold_backward_7 --------------------------
	.section	.nv.constant0.triton_poi_fused_threshold_backward_7,"a",@progbits
	.sectionflags	@""
	.align	4
.nv.constant0.triton_poi_fused_threshold_backward_7:
	.zero		552
